//
// Generated by NVIDIA NVVM Compiler
//
// Compiler Build ID: CL-36424714
// Cuda compilation tools, release 13.0, V13.0.88
// Based on NVVM 20.0.0
//

.version 9.0
.target sm_100
.address_size 64

	// .globl	_Z3sumPi

.visible .entry _Z3sumPi(
	.param .u64 .ptr .align 1 _Z3sumPi_param_0
)
{
	.reg .pred 	%p<4>;
	.reg .b32 	%r<12>;
	.reg .b64 	%rd<7>;

	ld.param.u64 	%rd3, [_Z3sumPi_param_0];
	cvta.to.global.u64 	%rd1, %rd3;
	mov.u32 	%r5, %ctaid.x;
	mov.u32 	%r11, %ntid.x;
	mov.u32 	%r6, %tid.x;
	mad.lo.s32 	%r2, %r5, %r11, %r6;
	setp.lt.u32 	%p1, %r11, 2;
	@%p1 bra 	$L__BB0_5;
	mul.wide.u32 	%rd4, %r2, 4;
	add.s64 	%rd2, %rd1, %rd4;
$L__BB0_2:
	shr.u32 	%r4, %r11, 1;
	setp.ge.u32 	%p2, %r2, %r4;
	@%p2 bra 	$L__BB0_4;
	add.s32 	%r7, %r4, %r2;
	mul.wide.u32 	%rd5, %r7, 4;
	add.s64 	%rd6, %rd1, %rd5;
	ld.global.u32 	%r8, [%rd6];
	ld.global.u32 	%r9, [%rd2];
	add.s32 	%r10, %r9, %r8;
	st.global.u32 	[%rd2], %r10;
$L__BB0_4:
	bar.sync 	0;
	setp.gt.u32 	%p3, %r11, 3;
	mov.u32 	%r11, %r4;
	@%p3 bra 	$L__BB0_2;
$L__BB0_5:
	ret;

}


// ===== COMPILED SASS (sm_100) =====

	.target	sm_100

	.elftype	@"ET_EXEC"


//--------------------- .note.nv.tkinfo           --------------------------
	.section	.note.nv.tkinfo,"",@"SHT_NOTE"
	.sectionflags	@"SHF_NOTE_NV_TKINFO"
	.tkinfo
        /*0018*/ 	.word	0x00000002
        /*0030*/ 	.string	""
        /*0030*/ 	.string	"ptxas"
        /*0030*/ 	.string	"Cuda compilation tools, release 13.0, V13.0.88"
        /*0030*/ 	.string	"Build cuda_13.0.r13.0/compiler.36424714_0"
        /*0030*/ 	.string	"-arch sm_100 -m 64 "



//--------------------- .note.nv.cuinfo           --------------------------
	.section	.note.nv.cuinfo,"",@"SHT_NOTE"
	.sectionflags	@"SHF_NOTE_NV_CUINFO"
        /*0018*/ 	.short	0x0002
        /*001a*/ 	.short	0x0064
        /*001c*/ 	.short	0x0082
	.zero		2


//--------------------- .nv.info                  --------------------------
	.section	.nv.info,"",@"SHT_CUDA_INFO"
	.align	4


	//----- nvinfo : EIATTR_REGCOUNT
	.align		4
        /*0000*/ 	.byte	0x04, 0x2f
        /*0002*/ 	.short	(.L_1 - .L_0)
	.align		4
.L_0:
        /*0004*/ 	.word	index@(_Z3sumPi)
        /*0008*/ 	.word	0x0000000e


	//----- nvinfo : EIATTR_FRAME_SIZE
	.align		4
.L_1:
        /*000c*/ 	.byte	0x04, 0x11
        /*000e*/ 	.short	(.L_3 - .L_2)
	.align		4
.L_2:
        /*0010*/ 	.word	index@(_Z3sumPi)
        /*0014*/ 	.word	0x00000000


	//----- nvinfo : EIATTR_MIN_STACK_SIZE
	.align		4
.L_3:
        /*0018*/ 	.byte	0x04, 0x12
        /*001a*/ 	.short	(.L_5 - .L_4)
	.align		4
.L_4:
        /*001c*/ 	.word	index@(_Z3sumPi)
        /*0020*/ 	.word	0x00000000
.L_5:


//--------------------- .nv.compat                --------------------------
	.section	.nv.compat,"",@"SHT_CUDA_COMPAT_INFO"
	.align	4
        /*0000*/ 	.byte	0x02, 0x09, 0x00, 0x00, 0x02, 0x02, 0x01, 0x00, 0x02, 0x05, 0x05, 0x00, 0x03, 0x07, 0x01, 0x01
        /*0010*/ 	.byte	0x02, 0x03, 0x00, 0x00, 0x02, 0x06, 0x01, 0x00, 0x04, 0x0b, 0x08, 0x00, 0x09, 0x00, 0x00, 0x00
        /*0020*/ 	.byte	0x00, 0x00, 0x00, 0x00


//--------------------- .nv.info._Z3sumPi         --------------------------
	.section	.nv.info._Z3sumPi,"",@"SHT_CUDA_INFO"
	.sectionflags	@""
	.align	4


	//----- nvinfo : EIATTR_CUDA_API_VERSION
	.align		4
        /*0000*/ 	.byte	0x04, 0x37
        /*0002*/ 	.short	(.L_7 - .L_6)
.L_6:
        /*0004*/ 	.word	0x00000082


	//----- nvinfo : EIATTR_KPARAM_INFO
	.align		4
.L_7:
        /*0008*/ 	.byte	0x04, 0x17
        /*000a*/ 	.short	(.L_9 - .L_8)
.L_8:
        /*000c*/ 	.word	0x00000000
        /*0010*/ 	.short	0x0000
        /*0012*/ 	.short	0x0000
        /*0014*/ 	.byte	0x00, 0xf5, 0x21, 0x00


	//----- nvinfo : EIATTR_SPARSE_MMA_MASK
	.align		4
.L_9:
        /*0018*/ 	.byte	0x03, 0x50
        /*001a*/ 	.short	0x0000


	//----- nvinfo : EIATTR_MAXREG_COUNT
	.align		4
        /*001c*/ 	.byte	0x03, 0x1b
        /*001e*/ 	.short	0x00ff


	//----- nvinfo : EIATTR_NUM_BARRIERS
	.align		4
        /*0020*/ 	.byte	0x02, 0x4c
        /*0022*/ 	.byte	0x01
	.zero		1


	//----- nvinfo : EIATTR_MERCURY_ISA_VERSION
	.align		4
        /*0024*/ 	.byte	0x03, 0x5f
        /*0026*/ 	.short	0x0101


	//----- nvinfo : EIATTR_VRC_CTA_INIT_COUNT
	.align		4
        /*0028*/ 	.byte	0x02, 0x4a
	.zero		1
	.zero		1


	//----- nvinfo : EIATTR_EXIT_INSTR_OFFSETS
	.align		4
        /*002c*/ 	.byte	0x04, 0x1c
        /*002e*/ 	.short	(.L_11 - .L_10)


	//   ....[0]....
.L_10:
        /*0030*/ 	.word	0x00000050


	//   ....[1]....
        /*0034*/ 	.word	0x000001a0


	//----- nvinfo : EIATTR_CRS_STACK_SIZE
	.align		4
.L_11:
        /*0038*/ 	.byte	0x04, 0x1e
        /*003a*/ 	.short	(.L_13 - .L_12)
.L_12:
        /*003c*/ 	.word	0x00000000


	//----- nvinfo : EIATTR_CBANK_PARAM_SIZE
	.align		4
.L_13:
        /*0040*/ 	.byte	0x03, 0x19
        /*0042*/ 	.short	0x0008


	//----- nvinfo : EIATTR_PARAM_CBANK
	.align		4
        /*0044*/ 	.byte	0x04, 0x0a
        /*0046*/ 	.short	(.L_15 - .L_14)
	.align		4
.L_14:
        /*0048*/ 	.word	index@(.nv.constant0._Z3sumPi)
        /*004c*/ 	.short	0x0380
        /*004e*/ 	.short	0x0008


	//----- nvinfo : EIATTR_SW_WAR
	.align		4
.L_15:
        /*0050*/ 	.byte	0x04, 0x36
        /*0052*/ 	.short	(.L_17 - .L_16)
.L_16:
        /*0054*/ 	.word	0x00000008
.L_17:


//--------------------- .nv.callgraph             --------------------------
	.section	.nv.callgraph,"",@"SHT_CUDA_CALLGRAPH"
	.align	4
	.sectionentsize	8
	.align		4
        /*0000*/ 	.word	0x00000000
	.align		4
        /*0004*/ 	.word	0xffffffff
	.align		4
        /*0008*/ 	.word	0x00000000
	.align		4
        /*000c*/ 	.word	0xfffffffe
	.align		4
        /*0010*/ 	.word	0x00000000
	.align		4
        /*0014*/ 	.word	0xfffffffd
	.align		4
        /*0018*/ 	.word	0x00000000
	.align		4
        /*001c*/ 	.word	0xfffffffc


//--------------------- .text._Z3sumPi            --------------------------
	.section	.text._Z3sumPi,"ax",@progbits
	.align	128
        .global         _Z3sumPi
        .type           _Z3sumPi,@function
        .size           _Z3sumPi,(.L_x_4 - _Z3sumPi)
        .other          _Z3sumPi,@"STO_CUDA_ENTRY STV_DEFAULT"
_Z3sumPi:
.text._Z3sumPi:
[----:B------:R-:W-:Y:S08]  /*0000*/  LDC R1, c[0x0][0x37c] ;  /* 0x0000df00ff017b82 */ /* 0x000ff00000000800 */
[----:B------:R-:W0:Y:S01]  /*0010*/  LDC R0, c[0x0][0x360] ;  /* 0x0000d800ff007b82 */ /* 0x000e220000000800 */
[----:B------:R-:W1:Y:S07]  /*0020*/  S2R R9, SR_TID.X ;  /* 0x0000000000097919 */ /* 0x000e6e0000002100 */
[----:B------:R-:W2:Y:S01]  /*0030*/  S2UR UR4, SR_CTAID.X ;  /* 0x00000000000479c3 */ /* 0x000ea20000002500 */
[----:B0-----:R-:W-:-:S13]  /*0040*/  ISETP.GE.U32.AND P0, PT, R0, 0x2, PT ;  /* 0x000000020000780c */ /* 0x001fda0003f06070 */
[----:B-12---:R-:W-:Y:S05]  /*0050*/  @!P0 EXIT ;  /* 0x000000000000894d */ /* 0x006fea0003800000 */
[----:B------:R-:W0:Y:S01]  /*0060*/  LDC.64 R2, c[0x0][0x380] ;  /* 0x0000e000ff027b82 */ /* 0x000e220000000a00 */
[----:B------:R-:W-:Y:S01]  /*0070*/  IMAD R9, R0, UR4, R9 ;  /* 0x0000000400097c24 */ /* 0x000fe2000f8e0209 */
[----:B------:R-:W1:Y:S06]  /*0080*/  LDCU.64 UR6, c[0x0][0x358] ;  /* 0x00006b00ff0677ac */ /* 0x000e6c0008000a00 */
[----:B------:R-:W2:Y:S01]  /*0090*/  LDC.64 R6, c[0x0][0x380] ;  /* 0x0000e000ff067b82 */ /* 0x000ea20000000a00 */
[----:B01----:R-:W-:-:S07]  /*00a0*/  IMAD.WIDE.U32 R2, R9, 0x4, R2 ;  /* 0x0000000409027825 */ /* 0x003fce00078e0002 */
.L_x_2:
[----:B------:R-:W-:Y:S01]  /*00b0*/  SHF.R.U32.HI R8, RZ, 0x1, R0 ;  /* 0x00000001ff087819 */ /* 0x000fe20000011600 */
[----:B------:R-:W-:Y:S03]  /*00c0*/  BSSY.RECONVERGENT B0, `(.L_x_0) ;  /* 0x0000009000007945 */ /* 0x000fe60003800200 */
[----:B------:R-:W-:-:S13]  /*00d0*/  ISETP.GE.U32.AND P0, PT, R9, R8, PT ;  /* 0x000000080900720c */ /* 0x000fda0003f06070 */
[----:B0-----:R-:W-:Y:S05]  /*00e0*/  @P0 BRA `(.L_x_1) ;  /* 0x0000000000180947 */ /* 0x001fea0003800000 */
[----:B------:R-:W-:Y:S01]  /*00f0*/  IMAD.IADD R5, R9, 0x1, R8 ;  /* 0x0000000109057824 */ /* 0x000fe200078e0208 */
[----:B------:R-:W3:Y:S03]  /*0100*/  LDG.E R11, desc[UR6][R2.64] ;  /* 0x00000006020b7981 */ /* 0x000ee6000c1e1900 */
[----:B--2---:R-:W-:-:S06]  /*0110*/  IMAD.WIDE.U32 R4, R5, 0x4, R6 ;  /* 0x0000000405047825 */ /* 0x004fcc00078e0006 */
[----:B------:R-:W3:Y:S02]  /*0120*/  LDG.E R4, desc[UR6][R4.64] ;  /* 0x0000000604047981 */ /* 0x000ee4000c1e1900 */
[----:B---3--:R-:W-:-:S05]  /*0130*/  IADD3 R11, PT, PT, R4, R11, RZ ;  /* 0x0000000b040b7210 */ /* 0x008fca0007ffe0ff */
[----:B------:R0:W-:Y:S02]  /*0140*/  STG.E desc[UR6][R2.64], R11 ;  /* 0x0000000b02007986 */ /* 0x0001e4000c101906 */
.L_x_1:
[----:B------:R-:W-:Y:S05]  /*0150*/  BSYNC.RECONVERGENT B0 ;  /* 0x0000000000007941 */ /* 0x000fea0003800200 */
.L_x_0:
[----:B------:R-:W-:Y:S01]  /*0160*/  BAR.SYNC.DEFER_BLOCKING 0x0 ;  /* 0x0000000000007b1d */ /* 0x000fe20000010000 */
[----:B------:R-:W-:Y:S01]  /*0170*/  ISETP.GT.U32.AND P0, PT, R0, 0x3, PT ;  /* 0x000000030000780c */ /* 0x000fe20003f04070 */
[----:B------:R-:W-:-:S12]  /*0180*/  IMAD.MOV.U32 R0, RZ, RZ, R8 ;  /* 0x000000ffff007224 */ /* 0x000fd800078e0008 */
[----:B------:R-:W-:Y:S05]  /*0190*/  @P0 BRA `(.L_x_2) ;  /* 0xfffffffc00c40947 */ /* 0x000fea000383ffff */
[----:B------:R-:W-:Y:S05]  /*01a0*/  EXIT ;  /* 0x000000000000794d */ /* 0x000fea0003800000 */
.L_x_3:
[----:B------:R-:W-:-:S00]  /*01b0*/  BRA `(.L_x_3) ;  /* 0xfffffffc00fc7947 */ /* 0x000fc0000383ffff */
[----:B------:R-:W-:-:S00]  /*01c0*/  NOP ;  /* 0x0000000000007918 */ /* 0x000fc00000000000 */
        /* <DEDUP_REMOVED lines=11> */
.L_x_4:


//--------------------- .nv.shared.reserved.0     --------------------------
	.section	.nv.shared.reserved.0,"aw",@nobits
	.weak		__nv_reservedSMEM_offset_0_alias
	.size		__nv_reservedSMEM_offset_0_alias, 0, 64
	.other		__nv_reservedSMEM_offset_0_alias,@"STO_CUDA_RESERVED_SHARED STV_DEFAULT"
__nv_reservedSMEM_offset_0_alias:
	.zero		0
	.zero		64


//--------------------- .nv.constant0._Z3sumPi    --------------------------
	.section	.nv.constant0._Z3sumPi,"a",@progbits
	.sectionflags	@""
	.align	4
.nv.constant0._Z3sumPi:
	.zero		904


//--------------------- SYMBOLS --------------------------

	.type		.nv.reservedSmem.offset0,@object
	.size		.nv.reservedSmem.offset0,0x4
